	.headerflags	@"EF_CUDA_TEXMODE_UNIFIED EF_CUDA_64BIT_ADDRESS EF_CUDA_ACCELERATORS EF_CUDA_SM90 EF_CUDA_VIRTUAL_SM(EF_CUDA_SM90)"
	.elftype	@"ET_EXEC"


//--------------------- .nv.info                  --------------------------
	.section	.nv.info,"",@"SHT_CUDA_INFO"
	.align	4


	//----- nvinfo : EIATTR_REGCOUNT
	.align		4
        /*0000*/ 	.byte	0x04, 0x2f
        /*0002*/ 	.short	(.L_1 - .L_0)
	.align		4
.L_0:
        /*0004*/ 	.word	index@(triton_poi_fused_max_pool2d_with_indices_19)
        /*0008*/ 	.word	0x00000012


	//----- nvinfo : EIATTR_MIN_STACK_SIZE
	.align		4
.L_1:
        /*000c*/ 	.byte	0x04, 0x12
        /*000e*/ 	.short	(.L_3 - .L_2)
	.align		4
.L_2:
        /*0010*/ 	.word	index@(triton_poi_fused_max_pool2d_with_indices_19)
        /*0014*/ 	.word	0x00000000


	//----- nvinfo : EIATTR_FRAME_SIZE
	.align		4
.L_3:
        /*0018*/ 	.byte	0x04, 0x11
        /*001a*/ 	.short	(.L_5 - .L_4)
	.align		4
.L_4:
        /*001c*/ 	.word	index@(triton_poi_fused_max_pool2d_with_indices_19)
        /*0020*/ 	.word	0x00000000


	//----- nvinfo : EIATTR_MIN_STACK_SIZE
	.align		4
.L_5:
        /*0024*/ 	.byte	0x04, 0x12
        /*0026*/ 	.short	(.L_7 - .L_6)
	.align		4
.L_6:
        /*0028*/ 	.word	index@(triton_poi_fused_max_pool2d_with_indices_19)
        /*002c*/ 	.word	0x00000000
.L_7:


//--------------------- .nv.info.triton_poi_fused_max_pool2d_with_indices_19 --------------------------
	.section	.nv.info.triton_poi_fused_max_pool2d_with_indices_19,"",@"SHT_CUDA_INFO"
	.sectionflags	@""
	.align	4


	//----- nvinfo : EIATTR_CUDA_API_VERSION
	.align		4
        /*0000*/ 	.byte	0x04, 0x37
        /*0002*/ 	.short	(.L_9 - .L_8)
.L_8:
        /*0004*/ 	.word	0x0000007c


	//----- nvinfo : EIATTR_KPARAM_INFO
	.align		4
.L_9:
        /*0008*/ 	.byte	0x04, 0x17
        /*000a*/ 	.short	(.L_11 - .L_10)
.L_10:
        /*000c*/ 	.word	0x00000000
        /*0010*/ 	.short	0x0003
        /*0012*/ 	.short	0x0018
        /*0014*/ 	.byte	0x00, 0xf0, 0x11, 0x00


	//----- nvinfo : EIATTR_KPARAM_INFO
	.align		4
.L_11:
        /*0018*/ 	.byte	0x04, 0x17
        /*001a*/ 	.short	(.L_13 - .L_12)
.L_12:
        /*001c*/ 	.word	0x00000000
        /*0020*/ 	.short	0x0002
        /*0022*/ 	.short	0x0010
        /*0024*/ 	.byte	0x00, 0xf4, 0x21, 0x00


	//----- nvinfo : EIATTR_KPARAM_INFO
	.align		4
.L_13:
        /*0028*/ 	.byte	0x04, 0x17
        /*002a*/ 	.short	(.L_15 - .L_14)
.L_14:
        /*002c*/ 	.word	0x00000000
        /*0030*/ 	.short	0x0001
        /*0032*/ 	.short	0x0008
        /*0034*/ 	.byte	0x00, 0xf4, 0x21, 0x00


	//----- nvinfo : EIATTR_KPARAM_INFO
	.align		4
.L_15:
        /*0038*/ 	.byte	0x04, 0x17
        /*003a*/ 	.short	(.L_17 - .L_16)
.L_16:
        /*003c*/ 	.word	0x00000000
        /*0040*/ 	.short	0x0000
        /*0042*/ 	.short	0x0000
        /*0044*/ 	.byte	0x00, 0xf4, 0x21, 0x00


	//----- nvinfo : EIATTR_SPARSE_MMA_MASK
	.align		4
.L_17:
        /*0048*/ 	.byte	0x03, 0x50
        /*004a*/ 	.short	0x0000


	//----- nvinfo : EIATTR_MAXREG_COUNT
	.align		4
        /*004c*/ 	.byte	0x03, 0x1b
        /*004e*/ 	.short	0x00ff


	//----- nvinfo : EIATTR_EXIT_INSTR_OFFSETS
	.align		4
        /*0050*/ 	.byte	0x04, 0x1c
        /*0052*/ 	.short	(.L_19 - .L_18)


	//   ....[0]....
.L_18:
        /*0054*/ 	.word	0x000002a0


	//----- nvinfo : EIATTR_REQNTID
	.align		4
.L_19:
        /*0058*/ 	.byte	0x04, 0x10
        /*005a*/ 	.short	(.L_21 - .L_20)
.L_20:
        /*005c*/ 	.word	0x00000080
        /*0060*/ 	.word	0x00000001
        /*0064*/ 	.word	0x00000001


	//----- nvinfo : EIATTR_CBANK_PARAM_SIZE
	.align		4
.L_21:
        /*0068*/ 	.byte	0x03, 0x19
        /*006a*/ 	.short	0x001c


	//----- nvinfo : EIATTR_PARAM_CBANK
	.align		4
        /*006c*/ 	.byte	0x04, 0x0a
        /*006e*/ 	.short	(.L_23 - .L_22)
	.align		4
.L_22:
        /*0070*/ 	.word	index@(.nv.constant0.triton_poi_fused_max_pool2d_with_indices_19)
        /*0074*/ 	.short	0x0210
        /*0076*/ 	.short	0x001c


	//----- nvinfo : EIATTR_SW_WAR
	.align		4
.L_23:
        /*0078*/ 	.byte	0x04, 0x36
        /*007a*/ 	.short	(.L_25 - .L_24)
.L_24:
        /*007c*/ 	.word	0x00000008
.L_25:


//--------------------- .nv.callgraph             --------------------------
	.section	.nv.callgraph,"",@"SHT_CUDA_CALLGRAPH"
	.align	4
	.sectionentsize	8
	.align		4
        /*0000*/ 	.word	0x00000000
	.align		4
        /*0004*/ 	.word	0xffffffff
	.align		4
        /*0008*/ 	.word	0x00000000
	.align		4
        /*000c*/ 	.word	0xfffffffe
	.align		4
        /*0010*/ 	.word	0x00000000
	.align		4
        /*0014*/ 	.word	0xfffffffd
	.align		4
        /*0018*/ 	.word	0x00000000
	.align		4
        /*001c*/ 	.word	0xfffffffc


//--------------------- .text.triton_poi_fused_max_pool2d_with_indices_19 --------------------------
	.section	.text.triton_poi_fused_max_pool2d_with_indices_19,"ax",@progbits
	.align	128
        .global         triton_poi_fused_max_pool2d_with_indices_19
        .type           triton_poi_fused_max_pool2d_with_indices_19,@function
        .size           triton_poi_fused_max_pool2d_with_indices_19,(.L_x_1 - triton_poi_fused_max_pool2d_with_indices_19)
        .other          triton_poi_fused_max_pool2d_with_indices_19,@"STO_CUDA_ENTRY STV_DEFAULT"
triton_poi_fused_max_pool2d_with_indices_19:
.text.triton_poi_fused_max_pool2d_with_indices_19:
[----:B------:R-:W-:Y:S01]  /*0000*/  LDC R1, c[0x0][0x28] ;  /* 0x00000a00ff017b82 */ /* 0x000fe20000000800 */
[----:B------:R-:W1:Y:S07]  /*0010*/  S2R R0, SR_TID.X ;  /* 0x0000000000007919 */ /* 0x000e6e0000002100 */
[----:B------:R-:W2:Y:S01]  /*0020*/  LDC.64 R2, c[0x0][0x210] ;  /* 0x00008400ff027b82 */ /* 0x000ea20000000a00 */
[----:B------:R-:W-:Y:S01]  /*0030*/  ULDC.64 UR4, c[0x0][0x208] ;  /* 0x0000820000047ab9 */ /* 0x000fe20000000a00 */
[----:B------:R-:W-:Y:S01]  /*0040*/  ULDC.64 UR6, c[0x0][0x220] ;  /* 0x0000880000067ab9 */ /* 0x000fe20000000a00 */
[----:B------:R-:W3:Y:S01]  /*0050*/  S2R R11, SR_CTAID.X ;  /* 0x00000000000b7919 */ /* 0x000ee20000002500 */
[----:B-1----:R-:W-:-:S05]  /*0060*/  LOP3.LUT R0, R0, 0x7f, RZ, 0xc0, !PT ;  /* 0x0000007f00007812 */ /* 0x002fca00078ec0ff */
[----:B---3--:R-:W-:-:S05]  /*0070*/  IMAD R11, R11, 0x80, R0 ;  /* 0x000000800b0b7824 */ /* 0x008fca00078e0200 */
[----:B------:R-:W-:-:S04]  /*0080*/  SHF.R.S32.HI R0, RZ, 0x1f, R11 ;  /* 0x0000001fff007819 */ /* 0x000fc8000001140b */
[----:B------:R-:W-:-:S04]  /*0090*/  LEA.HI R0, R0, R11, RZ, 0x2 ;  /* 0x0000000b00007211 */ /* 0x000fc800078f10ff */
[C---:B------:R-:W-:Y:S01]  /*00a0*/  LOP3.LUT R4, R0.reuse, 0x7ffffffc, RZ, 0xc0, !PT ;  /* 0x7ffffffc00047812 */ /* 0x040fe200078ec0ff */
[----:B------:R-:W-:-:S04]  /*00b0*/  IMAD.SHL.U32 R0, R0, 0x4, RZ ;  /* 0x0000000400007824 */ /* 0x000fc800078e00ff */
[----:B------:R-:W-:Y:S01]  /*00c0*/  IMAD.IADD R4, R11, 0x1, -R4 ;  /* 0x000000010b047824 */ /* 0x000fe200078e0a04 */
[----:B------:R-:W-:-:S05]  /*00d0*/  LOP3.LUT R5, R0, 0xfffffff0, RZ, 0xc0, !PT ;  /* 0xfffffff000057812 */ /* 0x000fca00078ec0ff */
[----:B------:R-:W-:-:S04]  /*00e0*/  IMAD R9, R4, 0x2, R5 ;  /* 0x0000000204097824 */ /* 0x000fc800078e0205 */
[----:B--2---:R-:W-:-:S04]  /*00f0*/  IMAD.WIDE R4, R9, 0x4, R2 ;  /* 0x0000000409047825 */ /* 0x004fc800078e0202 */
[----:B------:R-:W-:Y:S01]  /*0100*/  VIADD R7, R9, 0x8 ;  /* 0x0000000809077836 */ /* 0x000fe20000000000 */
[----:B------:R-:W2:Y:S04]  /*0110*/  LDG.E.EL R0, desc[UR4][R4.64] ;  /* 0x0000000404007981 */ /* 0x000ea8000c2e1900 */
[----:B------:R-:W2:Y:S01]  /*0120*/  LDG.E.EL R13, desc[UR4][R4.64+0x4] ;  /* 0x00000404040d7981 */ /* 0x000ea2000c2e1900 */
[----:B------:R-:W-:-:S04]  /*0130*/  IMAD.WIDE R6, R7, 0x4, R2 ;  /* 0x0000000407067825 */ /* 0x000fc800078e0202 */
[----:B------:R-:W-:Y:S01]  /*0140*/  VIADD R9, R9, 0x9 ;  /* 0x0000000909097836 */ /* 0x000fe20000000000 */
[----:B------:R-:W3:Y:S03]  /*0150*/  LDG.E.EL R10, desc[UR4][R6.64] ;  /* 0x00000004060a7981 */ /* 0x000ee6000c2e1900 */
[----:B------:R-:W-:Y:S02]  /*0160*/  IMAD.WIDE R2, R9, 0x4, R2 ;  /* 0x0000000409027825 */ /* 0x000fe400078e0202 */
[----:B------:R-:W1:Y:S03]  /*0170*/  LDC.64 R8, c[0x0][0x218] ;  /* 0x00008600ff087b82 */ /* 0x000e660000000a00 */
[----:B------:R1:W4:Y:S02]  /*0180*/  LDG.E.EL R15, desc[UR4][R2.64] ;  /* 0x00000004020f7981 */ /* 0x000324000c2e1900 */
[----:B-1----:R-:W-:Y:S01]  /*0190*/  IMAD.WIDE R2, R11, 0x4, R8 ;  /* 0x000000040b027825 */ /* 0x002fe200078e0208 */
[----:B--2---:R-:W-:-:S02]  /*01a0*/  FSETP.GT.AND P0, PT, R13, R0, PT ;  /* 0x000000000d00720b */ /* 0x004fc40003f04000 */
[----:B------:R-:W-:Y:S02]  /*01b0*/  FSETP.NAN.AND P2, PT, R13, R13, PT ;  /* 0x0000000d0d00720b */ /* 0x000fe40003f48000 */
[----:B---3--:R-:W-:-:S09]  /*01c0*/  FSETP.NAN.AND P1, PT, R10, R10, PT ;  /* 0x0000000a0a00720b */ /* 0x008fd20003f28000 */
[----:B------:R-:W-:Y:S02]  /*01d0*/  @!P0 FSEL R13, R13, R0, P2 ;  /* 0x000000000d0d8208 */ /* 0x000fe40001000000 */
[----:B----4-:R-:W-:Y:S02]  /*01e0*/  FSETP.NAN.AND P3, PT, R15, R15, PT ;  /* 0x0000000f0f00720b */ /* 0x010fe40003f68000 */
[----:B------:R-:W-:Y:S02]  /*01f0*/  FSETP.GEU.AND P2, PT, R13, R10, PT ;  /* 0x0000000a0d00720b */ /* 0x000fe40003f4e000 */
[----:B------:R-:W-:Y:S02]  /*0200*/  SEL R0, RZ, 0x1, !P0 ;  /* 0x00000001ff007807 */ /* 0x000fe40004000000 */
[----:B------:R-:W-:Y:S02]  /*0210*/  @!P1 FSEL R10, R10, R13, !P2 ;  /* 0x0000000d0a0a9208 */ /* 0x000fe40005000000 */
[----:B------:R-:W-:-:S02]  /*0220*/  IADD3 R4, P1, R11, UR6, RZ ;  /* 0x000000060b047c10 */ /* 0x000fc4000ff3e0ff */
[----:B------:R-:W-:Y:S02]  /*0230*/  FSETP.GEU.AND P0, PT, R10, R15, PT ;  /* 0x0000000f0a00720b */ /* 0x000fe40003f0e000 */
[----:B------:R-:W-:Y:S02]  /*0240*/  SEL R0, R0, 0x2, P2 ;  /* 0x0000000200007807 */ /* 0x000fe40001000000 */
[----:B------:R-:W-:Y:S02]  /*0250*/  @!P3 SEL R15, R15, R10, !P0 ;  /* 0x0000000a0f0fb207 */ /* 0x000fe40004000000 */
[----:B------:R-:W-:Y:S02]  /*0260*/  LEA.HI.X.SX32 R5, R11, UR7, 0x1, P1 ;  /* 0x000000070b057c11 */ /* 0x000fe400088f0eff */
[----:B------:R-:W-:Y:S01]  /*0270*/  SEL R7, R0, 0x3, P0 ;  /* 0x0000000300077807 */ /* 0x000fe20000000000 */
[----:B------:R-:W-:Y:S04]  /*0280*/  STG.E desc[UR4][R2.64], R15 ;  /* 0x0000000f02007986 */ /* 0x000fe8000c101904 */
[----:B------:R-:W-:Y:S01]  /*0290*/  STG.E.U8 desc[UR4][R4.64], R7 ;  /* 0x0000000704007986 */ /* 0x000fe2000c101104 */
[----:B------:R-:W-:Y:S05]  /*02a0*/  EXIT ;  /* 0x000000000000794d */ /* 0x000fea0003800000 */
.L_x_0:
[----:B------:R-:W-:-:S00]  /*02b0*/  BRA `(.L_x_0) ;  /* 0xfffffffc00fc7947 */ /* 0x000fc0000383ffff */
[----:B------:R-:W-:-:S00]  /*02c0*/  NOP ;  /* 0x0000000000007918 */ /* 0x000fc00000000000 */
        /* <DEDUP_REMOVED lines=11> */
.L_x_1:


//--------------------- .nv.constant0.triton_poi_fused_max_pool2d_with_indices_19 --------------------------
	.section	.nv.constant0.triton_poi_fused_max_pool2d_with_indices_19,"a",@progbits
	.sectionflags	@""
	.align	4
.nv.constant0.triton_poi_fused_max_pool2d_with_indices_19:
	.zero		556
